//
// Generated by NVIDIA NVVM Compiler
//
// Compiler Build ID: CL-36424714
// Cuda compilation tools, release 13.0, V13.0.88
// Based on NVVM 20.0.0
//

.version 9.0
.target sm_100
.address_size 64

	// .globl	_Z6daxpy_idPdS_

.visible .entry _Z6daxpy_idPdS_(
	.param .u32 _Z6daxpy_idPdS__param_0,
	.param .f64 _Z6daxpy_idPdS__param_1,
	.param .u64 .ptr .align 1 _Z6daxpy_idPdS__param_2,
	.param .u64 .ptr .align 1 _Z6daxpy_idPdS__param_3
)
{
	.reg .pred 	%p<7>;
	.reg .b32 	%r<31>;
	.reg .b64 	%rd<18>;
	.reg .b64 	%fd<17>;

	ld.param.u32 	%r12, [_Z6daxpy_idPdS__param_0];
	ld.param.f64 	%fd1, [_Z6daxpy_idPdS__param_1];
	ld.param.u64 	%rd3, [_Z6daxpy_idPdS__param_2];
	ld.param.u64 	%rd4, [_Z6daxpy_idPdS__param_3];
	cvta.to.global.u64 	%rd1, %rd4;
	cvta.to.global.u64 	%rd2, %rd3;
	mov.u32 	%r13, %tid.x;
	mov.u32 	%r14, %ctaid.x;
	mov.u32 	%r15, %ntid.x;
	mad.lo.s32 	%r29, %r14, %r15, %r13;
	mov.u32 	%r16, %nctaid.x;
	mul.lo.s32 	%r2, %r16, %r15;
	setp.ge.s32 	%p1, %r29, %r12;
	@%p1 bra 	$L__BB0_7;
	add.s32 	%r17, %r29, %r2;
	max.s32 	%r18, %r12, %r17;
	setp.lt.s32 	%p2, %r17, %r12;
	selp.u32 	%r19, 1, 0, %p2;
	add.s32 	%r20, %r17, %r19;
	sub.s32 	%r21, %r18, %r20;
	div.u32 	%r22, %r21, %r2;
	add.s32 	%r3, %r22, %r19;
	and.b32  	%r23, %r3, 3;
	setp.eq.s32 	%p3, %r23, 3;
	@%p3 bra 	$L__BB0_4;
	add.s32 	%r24, %r3, 1;
	and.b32  	%r25, %r24, 3;
	neg.s32 	%r27, %r25;
$L__BB0_3:
	.pragma "nounroll";
	mul.wide.s32 	%rd5, %r29, 8;
	add.s64 	%rd6, %rd1, %rd5;
	add.s64 	%rd7, %rd2, %rd5;
	ld.global.f64 	%fd2, [%rd7];
	ld.global.f64 	%fd3, [%rd6];
	fma.rn.f64 	%fd4, %fd1, %fd2, %fd3;
	st.global.f64 	[%rd6], %fd4;
	add.s32 	%r29, %r29, %r2;
	add.s32 	%r27, %r27, 1;
	setp.ne.s32 	%p4, %r27, 0;
	@%p4 bra 	$L__BB0_3;
$L__BB0_4:
	setp.lt.u32 	%p5, %r3, 3;
	@%p5 bra 	$L__BB0_7;
	mul.wide.s32 	%rd11, %r2, 8;
	shl.b32 	%r26, %r2, 2;
$L__BB0_6:
	mul.wide.s32 	%rd8, %r29, 8;
	add.s64 	%rd9, %rd2, %rd8;
	ld.global.f64 	%fd5, [%rd9];
	add.s64 	%rd10, %rd1, %rd8;
	ld.global.f64 	%fd6, [%rd10];
	fma.rn.f64 	%fd7, %fd1, %fd5, %fd6;
	st.global.f64 	[%rd10], %fd7;
	add.s64 	%rd12, %rd9, %rd11;
	ld.global.f64 	%fd8, [%rd12];
	add.s64 	%rd13, %rd10, %rd11;
	ld.global.f64 	%fd9, [%rd13];
	fma.rn.f64 	%fd10, %fd1, %fd8, %fd9;
	st.global.f64 	[%rd13], %fd10;
	add.s64 	%rd14, %rd12, %rd11;
	ld.global.f64 	%fd11, [%rd14];
	add.s64 	%rd15, %rd13, %rd11;
	ld.global.f64 	%fd12, [%rd15];
	fma.rn.f64 	%fd13, %fd1, %fd11, %fd12;
	st.global.f64 	[%rd15], %fd13;
	add.s64 	%rd16, %rd14, %rd11;
	ld.global.f64 	%fd14, [%rd16];
	add.s64 	%rd17, %rd15, %rd11;
	ld.global.f64 	%fd15, [%rd17];
	fma.rn.f64 	%fd16, %fd1, %fd14, %fd15;
	st.global.f64 	[%rd17], %fd16;
	add.s32 	%r29, %r26, %r29;
	setp.lt.s32 	%p6, %r29, %r12;
	@%p6 bra 	$L__BB0_6;
$L__BB0_7:
	ret;

}
	// .globl	_Z6saxpy_ifPfS_
.visible .entry _Z6saxpy_ifPfS_(
	.param .u32 _Z6saxpy_ifPfS__param_0,
	.param .f32 _Z6saxpy_ifPfS__param_1,
	.param .u64 .ptr .align 1 _Z6saxpy_ifPfS__param_2,
	.param .u64 .ptr .align 1 _Z6saxpy_ifPfS__param_3
)
{
	.reg .pred 	%p<7>;
	.reg .b32 	%r<31>;
	.reg .b32 	%f<17>;
	.reg .b64 	%rd<18>;

	ld.param.u32 	%r12, [_Z6saxpy_ifPfS__param_0];
	ld.param.f32 	%f1, [_Z6saxpy_ifPfS__param_1];
	ld.param.u64 	%rd3, [_Z6saxpy_ifPfS__param_2];
	ld.param.u64 	%rd4, [_Z6saxpy_ifPfS__param_3];
	cvta.to.global.u64 	%rd1, %rd4;
	cvta.to.global.u64 	%rd2, %rd3;
	mov.u32 	%r13, %tid.x;
	mov.u32 	%r14, %ctaid.x;
	mov.u32 	%r15, %ntid.x;
	mad.lo.s32 	%r29, %r14, %r15, %r13;
	mov.u32 	%r16, %nctaid.x;
	mul.lo.s32 	%r2, %r16, %r15;
	setp.ge.s32 	%p1, %r29, %r12;
	@%p1 bra 	$L__BB1_7;
	add.s32 	%r17, %r29, %r2;
	max.s32 	%r18, %r12, %r17;
	setp.lt.s32 	%p2, %r17, %r12;
	selp.u32 	%r19, 1, 0, %p2;
	add.s32 	%r20, %r17, %r19;
	sub.s32 	%r21, %r18, %r20;
	div.u32 	%r22, %r21, %r2;
	add.s32 	%r3, %r22, %r19;
	and.b32  	%r23, %r3, 3;
	setp.eq.s32 	%p3, %r23, 3;
	@%p3 bra 	$L__BB1_4;
	add.s32 	%r24, %r3, 1;
	and.b32  	%r25, %r24, 3;
	neg.s32 	%r27, %r25;
$L__BB1_3:
	.pragma "nounroll";
	mul.wide.s32 	%rd5, %r29, 4;
	add.s64 	%rd6, %rd1, %rd5;
	add.s64 	%rd7, %rd2, %rd5;
	ld.global.f32 	%f2, [%rd7];
	ld.global.f32 	%f3, [%rd6];
	fma.rn.f32 	%f4, %f1, %f2, %f3;
	st.global.f32 	[%rd6], %f4;
	add.s32 	%r29, %r29, %r2;
	add.s32 	%r27, %r27, 1;
	setp.ne.s32 	%p4, %r27, 0;
	@%p4 bra 	$L__BB1_3;
$L__BB1_4:
	setp.lt.u32 	%p5, %r3, 3;
	@%p5 bra 	$L__BB1_7;
	mul.wide.s32 	%rd11, %r2, 4;
	shl.b32 	%r26, %r2, 2;
$L__BB1_6:
	mul.wide.s32 	%rd8, %r29, 4;
	add.s64 	%rd9, %rd2, %rd8;
	ld.global.f32 	%f5, [%rd9];
	add.s64 	%rd10, %rd1, %rd8;
	ld.global.f32 	%f6, [%rd10];
	fma.rn.f32 	%f7, %f1, %f5, %f6;
	st.global.f32 	[%rd10], %f7;
	add.s64 	%rd12, %rd9, %rd11;
	ld.global.f32 	%f8, [%rd12];
	add.s64 	%rd13, %rd10, %rd11;
	ld.global.f32 	%f9, [%rd13];
	fma.rn.f32 	%f10, %f1, %f8, %f9;
	st.global.f32 	[%rd13], %f10;
	add.s64 	%rd14, %rd12, %rd11;
	ld.global.f32 	%f11, [%rd14];
	add.s64 	%rd15, %rd13, %rd11;
	ld.global.f32 	%f12, [%rd15];
	fma.rn.f32 	%f13, %f1, %f11, %f12;
	st.global.f32 	[%rd15], %f13;
	add.s64 	%rd16, %rd14, %rd11;
	ld.global.f32 	%f14, [%rd16];
	add.s64 	%rd17, %rd15, %rd11;
	ld.global.f32 	%f15, [%rd17];
	fma.rn.f32 	%f16, %f1, %f14, %f15;
	st.global.f32 	[%rd17], %f16;
	add.s32 	%r29, %r26, %r29;
	setp.lt.s32 	%p6, %r29, %r12;
	@%p6 bra 	$L__BB1_6;
$L__BB1_7:
	ret;

}


// ===== COMPILED SASS (sm_100) =====

	.target	sm_100

	.elftype	@"ET_EXEC"


//--------------------- .note.nv.tkinfo           --------------------------
	.section	.note.nv.tkinfo,"",@"SHT_NOTE"
	.sectionflags	@"SHF_NOTE_NV_TKINFO"
	.tkinfo
        /*0018*/ 	.word	0x00000002
        /*0030*/ 	.string	""
        /*0030*/ 	.string	"ptxas"
        /*0030*/ 	.string	"Cuda compilation tools, release 13.0, V13.0.88"
        /*0030*/ 	.string	"Build cuda_13.0.r13.0/compiler.36424714_0"
        /*0030*/ 	.string	"-arch sm_100 -m 64 "



//--------------------- .note.nv.cuinfo           --------------------------
	.section	.note.nv.cuinfo,"",@"SHT_NOTE"
	.sectionflags	@"SHF_NOTE_NV_CUINFO"
        /*0018*/ 	.short	0x0002
        /*001a*/ 	.short	0x0064
        /*001c*/ 	.short	0x0082
	.zero		2


//--------------------- .nv.info                  --------------------------
	.section	.nv.info,"",@"SHT_CUDA_INFO"
	.align	4


	//----- nvinfo : EIATTR_REGCOUNT
	.align		4
        /*0000*/ 	.byte	0x04, 0x2f
        /*0002*/ 	.short	(.L_1 - .L_0)
	.align		4
.L_0:
        /*0004*/ 	.word	index@(_Z6daxpy_idPdS_)
        /*0008*/ 	.word	0x00000018


	//----- nvinfo : EIATTR_FRAME_SIZE
	.align		4
.L_1:
        /*000c*/ 	.byte	0x04, 0x11
        /*000e*/ 	.short	(.L_3 - .L_2)
	.align		4
.L_2:
        /*0010*/ 	.word	index@(_Z6daxpy_idPdS_)
        /*0014*/ 	.word	0x00000000


	//----- nvinfo : EIATTR_REGCOUNT
	.align		4
.L_3:
        /*0018*/ 	.byte	0x04, 0x2f
        /*001a*/ 	.short	(.L_5 - .L_4)
	.align		4
.L_4:
        /*001c*/ 	.word	index@(_Z6saxpy_ifPfS_)
        /*0020*/ 	.word	0x00000018


	//----- nvinfo : EIATTR_FRAME_SIZE
	.align		4
.L_5:
        /*0024*/ 	.byte	0x04, 0x11
        /*0026*/ 	.short	(.L_7 - .L_6)
	.align		4
.L_6:
        /*0028*/ 	.word	index@(_Z6saxpy_ifPfS_)
        /*002c*/ 	.word	0x00000000


	//----- nvinfo : EIATTR_MIN_STACK_SIZE
	.align		4
.L_7:
        /*0030*/ 	.byte	0x04, 0x12
        /*0032*/ 	.short	(.L_9 - .L_8)
	.align		4
.L_8:
        /*0034*/ 	.word	index@(_Z6saxpy_ifPfS_)
        /*0038*/ 	.word	0x00000000


	//----- nvinfo : EIATTR_MIN_STACK_SIZE
	.align		4
.L_9:
        /*003c*/ 	.byte	0x04, 0x12
        /*003e*/ 	.short	(.L_11 - .L_10)
	.align		4
.L_10:
        /*0040*/ 	.word	index@(_Z6daxpy_idPdS_)
        /*0044*/ 	.word	0x00000000
.L_11:


//--------------------- .nv.compat                --------------------------
	.section	.nv.compat,"",@"SHT_CUDA_COMPAT_INFO"
	.align	4
        /*0000*/ 	.byte	0x02, 0x09, 0x00, 0x00, 0x02, 0x02, 0x01, 0x00, 0x02, 0x05, 0x05, 0x00, 0x03, 0x07, 0x01, 0x01
        /*0010*/ 	.byte	0x02, 0x03, 0x00, 0x00, 0x02, 0x06, 0x01, 0x00, 0x04, 0x0b, 0x08, 0x00, 0x01, 0x00, 0x00, 0x00
        /*0020*/ 	.byte	0x00, 0x00, 0x00, 0x00


//--------------------- .nv.info._Z6saxpy_ifPfS_  --------------------------
	.section	.nv.info._Z6saxpy_ifPfS_,"",@"SHT_CUDA_INFO"
	.sectionflags	@""
	.align	4


	//----- nvinfo : EIATTR_CUDA_API_VERSION
	.align		4
        /*0000*/ 	.byte	0x04, 0x37
        /*0002*/ 	.short	(.L_13 - .L_12)
.L_12:
        /*0004*/ 	.word	0x00000082


	//----- nvinfo : EIATTR_KPARAM_INFO
	.align		4
.L_13:
        /*0008*/ 	.byte	0x04, 0x17
        /*000a*/ 	.short	(.L_15 - .L_14)
.L_14:
        /*000c*/ 	.word	0x00000000
        /*0010*/ 	.short	0x0003
        /*0012*/ 	.short	0x0010
        /*0014*/ 	.byte	0x00, 0xf5, 0x21, 0x00


	//----- nvinfo : EIATTR_KPARAM_INFO
	.align		4
.L_15:
        /*0018*/ 	.byte	0x04, 0x17
        /*001a*/ 	.short	(.L_17 - .L_16)
.L_16:
        /*001c*/ 	.word	0x00000000
        /*0020*/ 	.short	0x0002
        /*0022*/ 	.short	0x0008
        /*0024*/ 	.byte	0x00, 0xf5, 0x21, 0x00


	//----- nvinfo : EIATTR_KPARAM_INFO
	.align		4
.L_17:
        /*0028*/ 	.byte	0x04, 0x17
        /*002a*/ 	.short	(.L_19 - .L_18)
.L_18:
        /*002c*/ 	.word	0x00000000
        /*0030*/ 	.short	0x0001
        /*0032*/ 	.short	0x0004
        /*0034*/ 	.byte	0x00, 0xf0, 0x11, 0x00


	//----- nvinfo : EIATTR_KPARAM_INFO
	.align		4
.L_19:
        /*0038*/ 	.byte	0x04, 0x17
        /*003a*/ 	.short	(.L_21 - .L_20)
.L_20:
        /*003c*/ 	.word	0x00000000
        /*0040*/ 	.short	0x0000
        /*0042*/ 	.short	0x0000
        /*0044*/ 	.byte	0x00, 0xf0, 0x11, 0x00


	//----- nvinfo : EIATTR_SPARSE_MMA_MASK
	.align		4
.L_21:
        /*0048*/ 	.byte	0x03, 0x50
        /*004a*/ 	.short	0x0000


	//----- nvinfo : EIATTR_MAXREG_COUNT
	.align		4
        /*004c*/ 	.byte	0x03, 0x1b
        /*004e*/ 	.short	0x00ff


	//----- nvinfo : EIATTR_MERCURY_ISA_VERSION
	.align		4
        /*0050*/ 	.byte	0x03, 0x5f
        /*0052*/ 	.short	0x0101


	//----- nvinfo : EIATTR_VRC_CTA_INIT_COUNT
	.align		4
        /*0054*/ 	.byte	0x02, 0x4a
	.zero		1
	.zero		1


	//----- nvinfo : EIATTR_EXIT_INSTR_OFFSETS
	.align		4
        /*0058*/ 	.byte	0x04, 0x1c
        /*005a*/ 	.short	(.L_23 - .L_22)


	//   ....[0]....
.L_22:
        /*005c*/ 	.word	0x00000090


	//   ....[1]....
        /*0060*/ 	.word	0x000003a0


	//   ....[2]....
        /*0064*/ 	.word	0x00000580


	//----- nvinfo : EIATTR_CRS_STACK_SIZE
	.align		4
.L_23:
        /*0068*/ 	.byte	0x04, 0x1e
        /*006a*/ 	.short	(.L_25 - .L_24)
.L_24:
        /*006c*/ 	.word	0x00000000


	//----- nvinfo : EIATTR_CBANK_PARAM_SIZE
	.align		4
.L_25:
        /*0070*/ 	.byte	0x03, 0x19
        /*0072*/ 	.short	0x0018


	//----- nvinfo : EIATTR_PARAM_CBANK
	.align		4
        /*0074*/ 	.byte	0x04, 0x0a
        /*0076*/ 	.short	(.L_27 - .L_26)
	.align		4
.L_26:
        /*0078*/ 	.word	index@(.nv.constant0._Z6saxpy_ifPfS_)
        /*007c*/ 	.short	0x0380
        /*007e*/ 	.short	0x0018


	//----- nvinfo : EIATTR_SW_WAR
	.align		4
.L_27:
        /*0080*/ 	.byte	0x04, 0x36
        /*0082*/ 	.short	(.L_29 - .L_28)
.L_28:
        /*0084*/ 	.word	0x00000008
.L_29:


//--------------------- .nv.info._Z6daxpy_idPdS_  --------------------------
	.section	.nv.info._Z6daxpy_idPdS_,"",@"SHT_CUDA_INFO"
	.sectionflags	@""
	.align	4


	//----- nvinfo : EIATTR_CUDA_API_VERSION
	.align		4
        /*0000*/ 	.byte	0x04, 0x37
        /*0002*/ 	.short	(.L_31 - .L_30)
.L_30:
        /*0004*/ 	.word	0x00000082


	//----- nvinfo : EIATTR_KPARAM_INFO
	.align		4
.L_31:
        /*0008*/ 	.byte	0x04, 0x17
        /*000a*/ 	.short	(.L_33 - .L_32)
.L_32:
        /*000c*/ 	.word	0x00000000
        /*0010*/ 	.short	0x0003
        /*0012*/ 	.short	0x0018
        /*0014*/ 	.byte	0x00, 0xf5, 0x21, 0x00


	//----- nvinfo : EIATTR_KPARAM_INFO
	.align		4
.L_33:
        /*0018*/ 	.byte	0x04, 0x17
        /*001a*/ 	.short	(.L_35 - .L_34)
.L_34:
        /*001c*/ 	.word	0x00000000
        /*0020*/ 	.short	0x0002
        /*0022*/ 	.short	0x0010
        /*0024*/ 	.byte	0x00, 0xf5, 0x21, 0x00


	//----- nvinfo : EIATTR_KPARAM_INFO
	.align		4
.L_35:
        /*0028*/ 	.byte	0x04, 0x17
        /*002a*/ 	.short	(.L_37 - .L_36)
.L_36:
        /*002c*/ 	.word	0x00000000
        /*0030*/ 	.short	0x0001
        /*0032*/ 	.short	0x0008
        /*0034*/ 	.byte	0x00, 0xf0, 0x21, 0x00


	//----- nvinfo : EIATTR_KPARAM_INFO
	.align		4
.L_37:
        /*0038*/ 	.byte	0x04, 0x17
        /*003a*/ 	.short	(.L_39 - .L_38)
.L_38:
        /*003c*/ 	.word	0x00000000
        /*0040*/ 	.short	0x0000
        /*0042*/ 	.short	0x0000
        /*0044*/ 	.byte	0x00, 0xf0, 0x11, 0x00


	//----- nvinfo : EIATTR_SPARSE_MMA_MASK
	.align		4
.L_39:
        /*0048*/ 	.byte	0x03, 0x50
        /*004a*/ 	.short	0x0000


	//----- nvinfo : EIATTR_MAXREG_COUNT
	.align		4
        /*004c*/ 	.byte	0x03, 0x1b
        /*004e*/ 	.short	0x00ff


	//----- nvinfo : EIATTR_MERCURY_ISA_VERSION
	.align		4
        /*0050*/ 	.byte	0x03, 0x5f
        /*0052*/ 	.short	0x0101


	//----- nvinfo : EIATTR_VRC_CTA_INIT_COUNT
	.align		4
        /*0054*/ 	.byte	0x02, 0x4a
	.zero		1
	.zero		1


	//----- nvinfo : EIATTR_EXIT_INSTR_OFFSETS
	.align		4
        /*0058*/ 	.byte	0x04, 0x1c
        /*005a*/ 	.short	(.L_41 - .L_40)


	//   ....[0]....
.L_40:
        /*005c*/ 	.word	0x00000090


	//   ....[1]....
        /*0060*/ 	.word	0x000003a0


	//   ....[2]....
        /*0064*/ 	.word	0x00000580


	//----- nvinfo : EIATTR_CRS_STACK_SIZE
	.align		4
.L_41:
        /*0068*/ 	.byte	0x04, 0x1e
        /*006a*/ 	.short	(.L_43 - .L_42)
.L_42:
        /*006c*/ 	.word	0x00000000


	//----- nvinfo : EIATTR_CBANK_PARAM_SIZE
	.align		4
.L_43:
        /*0070*/ 	.byte	0x03, 0x19
        /*0072*/ 	.short	0x0020


	//----- nvinfo : EIATTR_PARAM_CBANK
	.align		4
        /*0074*/ 	.byte	0x04, 0x0a
        /*0076*/ 	.short	(.L_45 - .L_44)
	.align		4
.L_44:
        /*0078*/ 	.word	index@(.nv.constant0._Z6daxpy_idPdS_)
        /*007c*/ 	.short	0x0380
        /*007e*/ 	.short	0x0020


	//----- nvinfo : EIATTR_SW_WAR
	.align		4
.L_45:
        /*0080*/ 	.byte	0x04, 0x36
        /*0082*/ 	.short	(.L_47 - .L_46)
.L_46:
        /*0084*/ 	.word	0x00000008
.L_47:


//--------------------- .nv.callgraph             --------------------------
	.section	.nv.callgraph,"",@"SHT_CUDA_CALLGRAPH"
	.align	4
	.sectionentsize	8
	.align		4
        /*0000*/ 	.word	0x00000000
	.align		4
        /*0004*/ 	.word	0xffffffff
	.align		4
        /*0008*/ 	.word	0x00000000
	.align		4
        /*000c*/ 	.word	0xfffffffe
	.align		4
        /*0010*/ 	.word	0x00000000
	.align		4
        /*0014*/ 	.word	0xfffffffd
	.align		4
        /*0018*/ 	.word	0x00000000
	.align		4
        /*001c*/ 	.word	0xfffffffc


//--------------------- .text._Z6saxpy_ifPfS_     --------------------------
	.section	.text._Z6saxpy_ifPfS_,"ax",@progbits
	.align	128
        .global         _Z6saxpy_ifPfS_
        .type           _Z6saxpy_ifPfS_,@function
        .size           _Z6saxpy_ifPfS_,(.L_x_10 - _Z6saxpy_ifPfS_)
        .other          _Z6saxpy_ifPfS_,@"STO_CUDA_ENTRY STV_DEFAULT"
_Z6saxpy_ifPfS_:
.text._Z6saxpy_ifPfS_:
[----:B------:R-:W-:Y:S01]  /*0000*/  LDC R1, c[0x0][0x37c] ;  /* 0x0000df00ff017b82 */ /* 0x000fe20000000800 */
[----:B------:R-:W0:Y:S07]  /*0010*/  S2R R3, SR_TID.X ;  /* 0x0000000000037919 */ /* 0x000e2e0000002100 */
[----:B------:R-:W0:Y:S01]  /*0020*/  S2UR UR4, SR_CTAID.X ;  /* 0x00000000000479c3 */ /* 0x000e220000002500 */
[----:B------:R-:W1:Y:S07]  /*0030*/  LDCU UR6, c[0x0][0x380] ;  /* 0x00007000ff0677ac */ /* 0x000e6e0008000800 */
[----:B------:R-:W0:Y:S01]  /*0040*/  LDC R0, c[0x0][0x360] ;  /* 0x0000d800ff007b82 */ /* 0x000e220000000800 */
[----:B------:R-:W2:Y:S01]  /*0050*/  LDCU UR5, c[0x0][0x370] ;  /* 0x00006e00ff0577ac */ /* 0x000ea20008000800 */
[----:B0-----:R-:W-:-:S02]  /*0060*/  IMAD R3, R0, UR4, R3 ;  /* 0x0000000400037c24 */ /* 0x001fc4000f8e0203 */
[----:B--2---:R-:W-:-:S03]  /*0070*/  IMAD R0, R0, UR5, RZ ;  /* 0x0000000500007c24 */ /* 0x004fc6000f8e02ff */
[----:B-1----:R-:W-:-:S13]  /*0080*/  ISETP.GE.AND P0, PT, R3, UR6, PT ;  /* 0x0000000603007c0c */ /* 0x002fda000bf06270 */
[----:B------:R-:W-:Y:S05]  /*0090*/  @P0 EXIT ;  /* 0x000000000000094d */ /* 0x000fea0003800000 */
[----:B------:R-:W0:Y:S01]  /*00a0*/  I2F.U32.RP R8, R0 ;  /* 0x0000000000087306 */ /* 0x000e220000209000 */
[C---:B------:R-:W-:Y:S01]  /*00b0*/  IMAD.IADD R2, R0.reuse, 0x1, R3 ;  /* 0x0000000100027824 */ /* 0x040fe200078e0203 */
[----:B------:R-:W-:Y:S01]  /*00c0*/  IADD3 R9, PT, PT, RZ, -R0, RZ ;  /* 0x80000000ff097210 */ /* 0x000fe20007ffe0ff */
[----:B------:R-:W1:Y:S01]  /*00d0*/  LDCU UR8, c[0x0][0x384] ;  /* 0x00007080ff0877ac */ /* 0x000e620008000800 */
[----:B------:R-:W-:Y:S01]  /*00e0*/  ISETP.NE.U32.AND P2, PT, R0, RZ, PT ;  /* 0x000000ff0000720c */ /* 0x000fe20003f45070 */
[----:B------:R-:W-:Y:S01]  /*00f0*/  BSSY.RECONVERGENT B0, `(.L_x_0) ;  /* 0x000002a000007945 */ /* 0x000fe20003800200 */
[C---:B------:R-:W-:Y:S01]  /*0100*/  ISETP.GE.AND P0, PT, R2.reuse, UR6, PT ;  /* 0x0000000602007c0c */ /* 0x040fe2000bf06270 */
[----:B------:R-:W2:Y:S01]  /*0110*/  LDCU.64 UR4, c[0x0][0x358] ;  /* 0x00006b00ff0477ac */ /* 0x000ea20008000a00 */
[----:B------:R-:W-:Y:S02]  /*0120*/  VIMNMX R7, PT, PT, R2, UR6, !PT ;  /* 0x0000000602077c48 */ /* 0x000fe4000ffe0100 */
[----:B------:R-:W-:Y:S01]  /*0130*/  SEL R6, RZ, 0x1, P0 ;  /* 0x00000001ff067807 */ /* 0x000fe20000000000 */
[----:B------:R-:W3:Y:S03]  /*0140*/  LDCU UR7, c[0x0][0x384] ;  /* 0x00007080ff0777ac */ /* 0x000ee60008000800 */
[----:B------:R-:W-:Y:S01]  /*0150*/  IADD3 R7, PT, PT, R7, -R2, -R6 ;  /* 0x8000000207077210 */ /* 0x000fe20007ffe806 */
[----:B0-----:R-:W0:Y:S02]  /*0160*/  MUFU.RCP R8, R8 ;  /* 0x0000000800087308 */ /* 0x001e240000001000 */
[----:B0-----:R-:W-:-:S06]  /*0170*/  IADD3 R4, PT, PT, R8, 0xffffffe, RZ ;  /* 0x0ffffffe08047810 */ /* 0x001fcc0007ffe0ff */
[----:B------:R0:W4:Y:S02]  /*0180*/  F2I.FTZ.U32.TRUNC.NTZ R5, R4 ;  /* 0x0000000400057305 */ /* 0x000124000021f000 */
[----:B0-----:R-:W-:Y:S02]  /*0190*/  HFMA2 R4, -RZ, RZ, 0, 0 ;  /* 0x00000000ff047431 */ /* 0x001fe400000001ff */
[----:B----4-:R-:W-:-:S04]  /*01a0*/  IMAD R9, R9, R5, RZ ;  /* 0x0000000509097224 */ /* 0x010fc800078e02ff */
[----:B------:R-:W-:-:S06]  /*01b0*/  IMAD.HI.U32 R8, R5, R9, R4 ;  /* 0x0000000905087227 */ /* 0x000fcc00078e0004 */
[----:B------:R-:W-:-:S05]  /*01c0*/  IMAD.HI.U32 R5, R8, R7, RZ ;  /* 0x0000000708057227 */ /* 0x000fca00078e00ff */
[----:B------:R-:W-:-:S05]  /*01d0*/  IADD3 R2, PT, PT, -R5, RZ, RZ ;  /* 0x000000ff05027210 */ /* 0x000fca0007ffe1ff */
[----:B------:R-:W-:-:S05]  /*01e0*/  IMAD R7, R0, R2, R7 ;  /* 0x0000000200077224 */ /* 0x000fca00078e0207 */
[----:B------:R-:W-:-:S13]  /*01f0*/  ISETP.GE.U32.AND P0, PT, R7, R0, PT ;  /* 0x000000000700720c */ /* 0x000fda0003f06070 */
[----:B------:R-:W-:Y:S01]  /*0200*/  @P0 IMAD.IADD R7, R7, 0x1, -R0 ;  /* 0x0000000107070824 */ /* 0x000fe200078e0a00 */
[----:B------:R-:W-:-:S04]  /*0210*/  @P0 IADD3 R5, PT, PT, R5, 0x1, RZ ;  /* 0x0000000105050810 */ /* 0x000fc80007ffe0ff */
[----:B------:R-:W-:-:S13]  /*0220*/  ISETP.GE.U32.AND P1, PT, R7, R0, PT ;  /* 0x000000000700720c */ /* 0x000fda0003f26070 */
[----:B------:R-:W-:Y:S02]  /*0230*/  @P1 IADD3 R5, PT, PT, R5, 0x1, RZ ;  /* 0x0000000105051810 */ /* 0x000fe40007ffe0ff */
[----:B------:R-:W-:-:S05]  /*0240*/  @!P2 LOP3.LUT R5, RZ, R0, RZ, 0x33, !PT ;  /* 0x00000000ff05a212 */ /* 0x000fca00078e33ff */
[----:B------:R-:W-:-:S05]  /*0250*/  IMAD.IADD R2, R6, 0x1, R5 ;  /* 0x0000000106027824 */ /* 0x000fca00078e0205 */
[C---:B------:R-:W-:Y:S02]  /*0260*/  LOP3.LUT R4, R2.reuse, 0x3, RZ, 0xc0, !PT ;  /* 0x0000000302047812 */ /* 0x040fe400078ec0ff */
[----:B------:R-:W-:Y:S02]  /*0270*/  ISETP.GE.U32.AND P1, PT, R2, 0x3, PT ;  /* 0x000000030200780c */ /* 0x000fe40003f26070 */
[----:B------:R-:W-:-:S13]  /*0280*/  ISETP.NE.AND P0, PT, R4, 0x3, PT ;  /* 0x000000030400780c */ /* 0x000fda0003f05270 */
[----:B-123--:R-:W-:Y:S05]  /*0290*/  @!P0 BRA `(.L_x_1) ;  /* 0x00000000003c8947 */ /* 0x00efea0003800000 */
[----:B------:R-:W0:Y:S01]  /*02a0*/  LDC.64 R8, c[0x0][0x390] ;  /* 0x0000e400ff087b82 */ /* 0x000e220000000a00 */
[----:B------:R-:W-:-:S04]  /*02b0*/  IADD3 R2, PT, PT, R2, 0x1, RZ ;  /* 0x0000000102027810 */ /* 0x000fc80007ffe0ff */
[----:B------:R-:W-:-:S03]  /*02c0*/  LOP3.LUT R2, R2, 0x3, RZ, 0xc0, !PT ;  /* 0x0000000302027812 */ /* 0x000fc600078ec0ff */
[----:B------:R-:W1:Y:S01]  /*02d0*/  LDC.64 R10, c[0x0][0x388] ;  /* 0x0000e200ff0a7b82 */ /* 0x000e620000000a00 */
[----:B------:R-:W-:-:S07]  /*02e0*/  IADD3 R2, PT, PT, -R2, RZ, RZ ;  /* 0x000000ff02027210 */ /* 0x000fce0007ffe1ff */
.L_x_2:
[----:B-1----:R-:W-:-:S04]  /*02f0*/  IMAD.WIDE R6, R3, 0x4, R10 ;  /* 0x0000000403067825 */ /* 0x002fc800078e020a */
[----:B0-2---:R-:W-:Y:S02]  /*0300*/  IMAD.WIDE R4, R3, 0x4, R8 ;  /* 0x0000000403047825 */ /* 0x005fe400078e0208 */
[----:B------:R-:W2:Y:S04]  /*0310*/  LDG.E R6, desc[UR4][R6.64] ;  /* 0x0000000406067981 */ /* 0x000ea8000c1e1900 */
[----:B------:R-:W2:Y:S01]  /*0320*/  LDG.E R13, desc[UR4][R4.64] ;  /* 0x00000004040d7981 */ /* 0x000ea2000c1e1900 */
[----:B------:R-:W-:Y:S01]  /*0330*/  VIADD R2, R2, 0x1 ;  /* 0x0000000102027836 */ /* 0x000fe20000000000 */
[----:B------:R-:W-:-:S04]  /*0340*/  IADD3 R3, PT, PT, R0, R3, RZ ;  /* 0x0000000300037210 */ /* 0x000fc80007ffe0ff */
[----:B------:R-:W-:Y:S01]  /*0350*/  ISETP.NE.AND P0, PT, R2, RZ, PT ;  /* 0x000000ff0200720c */ /* 0x000fe20003f05270 */
[----:B--2---:R-:W-:-:S05]  /*0360*/  FFMA R13, R6, UR7, R13 ;  /* 0x00000007060d7c23 */ /* 0x004fca000800000d */
[----:B------:R2:W-:Y:S07]  /*0370*/  STG.E desc[UR4][R4.64], R13 ;  /* 0x0000000d04007986 */ /* 0x0005ee000c101904 */
[----:B------:R-:W-:Y:S05]  /*0380*/  @P0 BRA `(.L_x_2) ;  /* 0xfffffffc00d80947 */ /* 0x000fea000383ffff */
.L_x_1:
[----:B------:R-:W-:Y:S05]  /*0390*/  BSYNC.RECONVERGENT B0 ;  /* 0x0000000000007941 */ /* 0x000fea0003800200 */
.L_x_0:
[----:B------:R-:W-:Y:S05]  /*03a0*/  @!P1 EXIT ;  /* 0x000000000000994d */ /* 0x000fea0003800000 */
.L_x_3:
[----:B-12---:R-:W0:Y:S08]  /*03b0*/  LDC.64 R4, c[0x0][0x388] ;  /* 0x0000e200ff047b82 */ /* 0x006e300000000a00 */
[----:B------:R-:W1:Y:S01]  /*03c0*/  LDC.64 R6, c[0x0][0x390] ;  /* 0x0000e400ff067b82 */ /* 0x000e620000000a00 */
[----:B0-----:R-:W-:-:S05]  /*03d0*/  IMAD.WIDE R12, R3, 0x4, R4 ;  /* 0x00000004030c7825 */ /* 0x001fca00078e0204 */
[----:B------:R-:W2:Y:S01]  /*03e0*/  LDG.E R2, desc[UR4][R12.64] ;  /* 0x000000040c027981 */ /* 0x000ea2000c1e1900 */
[----:B-1----:R-:W-:-:S05]  /*03f0*/  IMAD.WIDE R14, R3, 0x4, R6 ;  /* 0x00000004030e7825 */ /* 0x002fca00078e0206 */
[----:B------:R-:W2:Y:S01]  /*0400*/  LDG.E R5, desc[UR4][R14.64] ;  /* 0x000000040e057981 */ /* 0x000ea2000c1e1900 */
[----:B------:R-:W-:-:S04]  /*0410*/  IMAD.WIDE R6, R0, 0x4, R14 ;  /* 0x0000000400067825 */ /* 0x000fc800078e020e */
[----:B--2---:R-:W-:Y:S01]  /*0420*/  FFMA R17, R2, UR8, R5 ;  /* 0x0000000802117c23 */ /* 0x004fe20008000005 */
[----:B------:R-:W-:-:S04]  /*0430*/  IMAD.WIDE R4, R0, 0x4, R12 ;  /* 0x0000000400047825 */ /* 0x000fc800078e020c */
[----:B------:R0:W-:Y:S04]  /*0440*/  STG.E desc[UR4][R14.64], R17 ;  /* 0x000000110e007986 */ /* 0x0001e8000c101904 */
[----:B------:R-:W2:Y:S04]  /*0450*/  LDG.E R2, desc[UR4][R4.64] ;  /* 0x0000000404027981 */ /* 0x000ea8000c1e1900 */
[----:B------:R-:W2:Y:S01]  /*0460*/  LDG.E R9, desc[UR4][R6.64] ;  /* 0x0000000406097981 */ /* 0x000ea2000c1e1900 */
[----:B------:R-:W-:-:S04]  /*0470*/  IMAD.WIDE R10, R0, 0x4, R6 ;  /* 0x00000004000a7825 */ /* 0x000fc800078e0206 */
[----:B--2---:R-:W-:Y:S01]  /*0480*/  FFMA R19, R2, UR8, R9 ;  /* 0x0000000802137c23 */ /* 0x004fe20008000009 */
[----:B------:R-:W-:-:S04]  /*0490*/  IMAD.WIDE R8, R0, 0x4, R4 ;  /* 0x0000000400087825 */ /* 0x000fc800078e0204 */
[----:B------:R1:W-:Y:S04]  /*04a0*/  STG.E desc[UR4][R6.64], R19 ;  /* 0x0000001306007986 */ /* 0x0003e8000c101904 */
[----:B------:R-:W2:Y:S04]  /*04b0*/  LDG.E R2, desc[UR4][R8.64] ;  /* 0x0000000408027981 */ /* 0x000ea8000c1e1900 */
[----:B------:R-:W2:Y:S01]  /*04c0*/  LDG.E R13, desc[UR4][R10.64] ;  /* 0x000000040a0d7981 */ /* 0x000ea2000c1e1900 */
[----:B0-----:R-:W-:-:S04]  /*04d0*/  IMAD.WIDE R14, R0, 0x4, R10 ;  /* 0x00000004000e7825 */ /* 0x001fc800078e020a */
[----:B--2---:R-:W-:Y:S01]  /*04e0*/  FFMA R21, R2, UR8, R13 ;  /* 0x0000000802157c23 */ /* 0x004fe2000800000d */
[----:B------:R-:W-:-:S04]  /*04f0*/  IMAD.WIDE R12, R0, 0x4, R8 ;  /* 0x00000004000c7825 */ /* 0x000fc800078e0208 */
[----:B------:R1:W-:Y:S04]  /*0500*/  STG.E desc[UR4][R10.64], R21 ;  /* 0x000000150a007986 */ /* 0x0003e8000c101904 */
[----:B------:R-:W2:Y:S04]  /*0510*/  LDG.E R12, desc[UR4][R12.64] ;  /* 0x000000040c0c7981 */ /* 0x000ea8000c1e1900 */
[----:B------:R-:W2:Y:S01]  /*0520*/  LDG.E R5, desc[UR4][R14.64] ;  /* 0x000000040e057981 */ /* 0x000ea2000c1e1900 */
[----:B------:R-:W-:-:S04]  /*0530*/  LEA R3, R0, R3, 0x2 ;  /* 0x0000000300037211 */ /* 0x000fc800078e10ff */
[----:B------:R-:W-:Y:S01]  /*0540*/  ISETP.GE.AND P0, PT, R3, UR6, PT ;  /* 0x0000000603007c0c */ /* 0x000fe2000bf06270 */
[----:B--2---:R-:W-:-:S05]  /*0550*/  FFMA R5, R12, UR8, R5 ;  /* 0x000000080c057c23 */ /* 0x004fca0008000005 */
[----:B------:R1:W-:Y:S07]  /*0560*/  STG.E desc[UR4][R14.64], R5 ;  /* 0x000000050e007986 */ /* 0x0003ee000c101904 */
[----:B------:R-:W-:Y:S05]  /*0570*/  @!P0 BRA `(.L_x_3) ;  /* 0xfffffffc008c8947 */ /* 0x000fea000383ffff */
[----:B------:R-:W-:Y:S05]  /*0580*/  EXIT ;  /* 0x000000000000794d */ /* 0x000fea0003800000 */
.L_x_4:
[----:B------:R-:W-:-:S00]  /*0590*/  BRA `(.L_x_4) ;  /* 0xfffffffc00fc7947 */ /* 0x000fc0000383ffff */
[----:B------:R-:W-:-:S00]  /*05a0*/  NOP ;  /* 0x0000000000007918 */ /* 0x000fc00000000000 */
        /* <DEDUP_REMOVED lines=13> */
.L_x_10:


//--------------------- .text._Z6daxpy_idPdS_     --------------------------
	.section	.text._Z6daxpy_idPdS_,"ax",@progbits
	.align	128
        .global         _Z6daxpy_idPdS_
        .type           _Z6daxpy_idPdS_,@function
        .size           _Z6daxpy_idPdS_,(.L_x_11 - _Z6daxpy_idPdS_)
        .other          _Z6daxpy_idPdS_,@"STO_CUDA_ENTRY STV_DEFAULT"
_Z6daxpy_idPdS_:
.text._Z6daxpy_idPdS_:
        /* <DEDUP_REMOVED lines=11> */
[C---:B------:R-:W-:Y:S01]  /*00b0*/  IADD3 R2, PT, PT, R0.reuse, R3, RZ ;  /* 0x0000000300027210 */ /* 0x040fe20007ffe0ff */
[----:B------:R-:W-:Y:S01]  /*00c0*/  IMAD.MOV R9, RZ, RZ, -R0 ;  /* 0x000000ffff097224 */ /* 0x000fe200078e0a00 */
[----:B------:R-:W-:Y:S01]  /*00d0*/  ISETP.NE.U32.AND P2, PT, R0, RZ, PT ;  /* 0x000000ff0000720c */ /* 0x000fe20003f45070 */
[----:B------:R-:W1:Y:S01]  /*00e0*/  LDCU.64 UR10, c[0x0][0x388] ;  /* 0x00007100ff0a77ac */ /* 0x000e620008000a00 */
[C---:B------:R-:W-:Y:S01]  /*00f0*/  ISETP.GE.AND P0, PT, R2.reuse, UR6, PT ;  /* 0x0000000602007c0c */ /* 0x040fe2000bf06270 */
[----:B------:R-:W-:Y:S01]  /*0100*/  BSSY.RECONVERGENT B0, `(.L_x_5) ;  /* 0x0000029000007945 */ /* 0x000fe20003800200 */
[----:B------:R-:W-:Y:S01]  /*0110*/  VIMNMX R7, PT, PT, R2, UR6, !PT ;  /* 0x0000000602077c48 */ /* 0x000fe2000ffe0100 */
[----:B------:R-:W2:Y:S01]  /*0120*/  LDCU.64 UR4, c[0x0][0x358] ;  /* 0x00006b00ff0477ac */ /* 0x000ea20008000a00 */
[----:B------:R-:W-:Y:S01]  /*0130*/  SEL R6, RZ, 0x1, P0 ;  /* 0x00000001ff067807 */ /* 0x000fe20000000000 */
[----:B------:R-:W3:Y:S03]  /*0140*/  LDCU.64 UR8, c[0x0][0x388] ;  /* 0x00007100ff0877ac */ /* 0x000ee60008000a00 */
[----:B------:R-:W-:Y:S01]  /*0150*/  IADD3 R7, PT, PT, R7, -R2, -R6 ;  /* 0x8000000207077210 */ /* 0x000fe20007ffe806 */
[----:B0-----:R-:W0:Y:S02]  /*0160*/  MUFU.RCP R8, R8 ;  /* 0x0000000800087308 */ /* 0x001e240000001000 */
[----:B0-----:R-:W-:-:S06]  /*0170*/  IADD3 R4, PT, PT, R8, 0xffffffe, RZ ;  /* 0x0ffffffe08047810 */ /* 0x001fcc0007ffe0ff */
[----:B------:R0:W4:Y:S02]  /*0180*/  F2I.FTZ.U32.TRUNC.NTZ R5, R4 ;  /* 0x0000000400057305 */ /* 0x000124000021f000 */
[----:B0-----:R-:W-:Y:S02]  /*0190*/  IMAD.MOV.U32 R4, RZ, RZ, RZ ;  /* 0x000000ffff047224 */ /* 0x001fe400078e00ff */
        /* <DEDUP_REMOVED lines=9> */
[----:B------:R-:W-:Y:S01]  /*0230*/  @P1 VIADD R5, R5, 0x1 ;  /* 0x0000000105051836 */ /* 0x000fe20000000000 */
[----:B------:R-:W-:-:S04]  /*0240*/  @!P2 LOP3.LUT R5, RZ, R0, RZ, 0x33, !PT ;  /* 0x00000000ff05a212 */ /* 0x000fc800078e33ff */
[----:B------:R-:W-:-:S04]  /*0250*/  IADD3 R2, PT, PT, R6, R5, RZ ;  /* 0x0000000506027210 */ /* 0x000fc80007ffe0ff */
[C---:B------:R-:W-:Y:S02]  /*0260*/  LOP3.LUT R4, R2.reuse, 0x3, RZ, 0xc0, !PT ;  /* 0x0000000302047812 */ /* 0x040fe400078ec0ff */
[----:B------:R-:W-:Y:S02]  /*0270*/  ISETP.GE.U32.AND P1, PT, R2, 0x3, PT ;  /* 0x000000030200780c */ /* 0x000fe40003f26070 */
[----:B------:R-:W-:-:S13]  /*0280*/  ISETP.NE.AND P0, PT, R4, 0x3, PT ;  /* 0x000000030400780c */ /* 0x000fda0003f05270 */
[----:B-123--:R-:W-:Y:S05]  /*0290*/  @!P0 BRA `(.L_x_6) ;  /* 0x00000000003c8947 */ /* 0x00efea0003800000 */
[----:B------:R-:W0:Y:S01]  /*02a0*/  LDC.64 R12, c[0x0][0x390] ;  /* 0x0000e400ff0c7b82 */ /* 0x000e220000000a00 */
[----:B------:R-:W-:-:S05]  /*02b0*/  VIADD R2, R2, 0x1 ;  /* 0x0000000102027836 */ /* 0x000fca0000000000 */
[----:B------:R-:W-:Y:S02]  /*02c0*/  LOP3.LUT R2, R2, 0x3, RZ, 0xc0, !PT ;  /* 0x0000000302027812 */ /* 0x000fe400078ec0ff */
[----:B------:R-:W1:Y:S02]  /*02d0*/  LDC.64 R10, c[0x0][0x398] ;  /* 0x0000e600ff0a7b82 */ /* 0x000e640000000a00 */
[----:B------:R-:W-:-:S07]  /*02e0*/  IADD3 R2, PT, PT, -R2, RZ, RZ ;  /* 0x000000ff02027210 */ /* 0x000fce0007ffe1ff */
.L_x_7:
[----:B0-----:R-:W-:-:S04]  /*02f0*/  IMAD.WIDE R6, R3, 0x8, R12 ;  /* 0x0000000803067825 */ /* 0x001fc800078e020c */
[----:B-12---:R-:W-:Y:S02]  /*0300*/  IMAD.WIDE R4, R3, 0x8, R10 ;  /* 0x0000000803047825 */ /* 0x006fe400078e020a */
[----:B------:R-:W2:Y:S04]  /*0310*/  LDG.E.64 R6, desc[UR4][R6.64] ;  /* 0x0000000406067981 */ /* 0x000ea8000c1e1b00 */
[----:B------:R-:W2:Y:S01]  /*0320*/  LDG.E.64 R8, desc[UR4][R4.64] ;  /* 0x0000000404087981 */ /* 0x000ea2000c1e1b00 */
[----:B------:R-:W-:Y:S01]  /*0330*/  VIADD R2, R2, 0x1 ;  /* 0x0000000102027836 */ /* 0x000fe20000000000 */
[----:B------:R-:W-:-:S04]  /*0340*/  IADD3 R3, PT, PT, R0, R3, RZ ;  /* 0x0000000300037210 */ /* 0x000fc80007ffe0ff */
[----:B------:R-:W-:Y:S01]  /*0350*/  ISETP.NE.AND P0, PT, R2, RZ, PT ;  /* 0x000000ff0200720c */ /* 0x000fe20003f05270 */
[----:B--2---:R-:W-:-:S07]  /*0360*/  DFMA R8, R6, UR8, R8 ;  /* 0x0000000806087c2b */ /* 0x004fce0008000008 */
[----:B------:R2:W-:Y:S05]  /*0370*/  STG.E.64 desc[UR4][R4.64], R8 ;  /* 0x0000000804007986 */ /* 0x0005ea000c101b04 */
[----:B------:R-:W-:Y:S05]  /*0380*/  @P0 BRA `(.L_x_7) ;  /* 0xfffffffc00d80947 */ /* 0x000fea000383ffff */
.L_x_6:
[----:B------:R-:W-:Y:S05]  /*0390*/  BSYNC.RECONVERGENT B0 ;  /* 0x0000000000007941 */ /* 0x000fea0003800200 */
.L_x_5:
[----:B------:R-:W-:Y:S05]  /*03a0*/  @!P1 EXIT ;  /* 0x000000000000994d */ /* 0x000fea0003800000 */
.L_x_8:
[----:B-12---:R-:W0:Y:S08]  /*03b0*/  LDC.64 R4, c[0x0][0x390] ;  /* 0x0000e400ff047b82 */ /* 0x006e300000000a00 */
[----:B------:R-:W1:Y:S01]  /*03c0*/  LDC.64 R6, c[0x0][0x398] ;  /* 0x0000e600ff067b82 */ /* 0x000e620000000a00 */
[----:B0-----:R-:W-:-:S05]  /*03d0*/  IMAD.WIDE R14, R3, 0x8, R4 ;  /* 0x00000008030e7825 */ /* 0x001fca00078e0204 */
[----:B------:R-:W2:Y:S01]  /*03e0*/  LDG.E.64 R4, desc[UR4][R14.64] ;  /* 0x000000040e047981 */ /* 0x000ea2000c1e1b00 */
[----:B-1----:R-:W-:-:S05]  /*03f0*/  IMAD.WIDE R20, R3, 0x8, R6 ;  /* 0x0000000803147825 */ /* 0x002fca00078e0206 */
[----:B------:R-:W2:Y:S01]  /*0400*/  LDG.E.64 R6, desc[UR4][R20.64] ;  /* 0x0000000414067981 */ /* 0x000ea2000c1e1b00 */
[----:B------:R-:W-:Y:S01]  /*0410*/  IMAD.WIDE R10, R0, 0x8, R20 ;  /* 0x00000008000a7825 */ /* 0x000fe200078e0214 */
[----:B--2---:R-:W-:-:S03]  /*0420*/  DFMA R4, R4, UR10, R6 ;  /* 0x0000000a04047c2b */ /* 0x004fc60008000006 */
[----:B------:R-:W-:-:S04]  /*0430*/  IMAD.WIDE R6, R0, 0x8, R14 ;  /* 0x0000000800067825 */ /* 0x000fc800078e020e */
[----:B------:R0:W-:Y:S04]  /*0440*/  STG.E.64 desc[UR4][R20.64], R4 ;  /* 0x0000000414007986 */ /* 0x0001e8000c101b04 */
[----:B------:R-:W2:Y:S04]  /*0450*/  LDG.E.64 R8, desc[UR4][R6.64] ;  /* 0x0000000406087981 */ /* 0x000ea8000c1e1b00 */
[----:B------:R-:W2:Y:S01]  /*0460*/  LDG.E.64 R12, desc[UR4][R10.64] ;  /* 0x000000040a0c7981 */ /* 0x000ea2000c1e1b00 */
[----:B------:R-:W-:Y:S01]  /*0470*/  IMAD.WIDE R16, R0, 0x8, R10 ;  /* 0x0000000800107825 */ /* 0x000fe200078e020a */
[----:B--2---:R-:W-:-:S03]  /*0480*/  DFMA R8, R8, UR10, R12 ;  /* 0x0000000a08087c2b */ /* 0x004fc6000800000c */
[----:B------:R-:W-:-:S04]  /*0490*/  IMAD.WIDE R12, R0, 0x8, R6 ;  /* 0x00000008000c7825 */ /* 0x000fc800078e0206 */
[----:B------:R1:W-:Y:S04]  /*04a0*/  STG.E.64 desc[UR4][R10.64], R8 ;  /* 0x000000080a007986 */ /* 0x0003e8000c101b04 */
[----:B------:R-:W2:Y:S04]  /*04b0*/  LDG.E.64 R14, desc[UR4][R12.64] ;  /* 0x000000040c0e7981 */ /* 0x000ea8000c1e1b00 */
[----:B------:R-:W2:Y:S01]  /*04c0*/  LDG.E.64 R18, desc[UR4][R16.64] ;  /* 0x0000000410127981 */ /* 0x000ea2000c1e1b00 */
[----:B0-----:R-:W-:Y:S01]  /*04d0*/  IMAD.WIDE R4, R0, 0x8, R16 ;  /* 0x0000000800047825 */ /* 0x001fe200078e0210 */
[----:B--2---:R-:W-:-:S03]  /*04e0*/  DFMA R14, R14, UR10, R18 ;  /* 0x0000000a0e0e7c2b */ /* 0x004fc60008000012 */
[----:B------:R-:W-:-:S04]  /*04f0*/  IMAD.WIDE R18, R0, 0x8, R12 ;  /* 0x0000000800127825 */ /* 0x000fc800078e020c */
[----:B------:R1:W-:Y:S04]  /*0500*/  STG.E.64 desc[UR4][R16.64], R14 ;  /* 0x0000000e10007986 */ /* 0x0003e8000c101b04 */
[----:B------:R-:W2:Y:S04]  /*0510*/  LDG.E.64 R18, desc[UR4][R18.64] ;  /* 0x0000000412127981 */ /* 0x000ea8000c1e1b00 */
[----:B------:R-:W2:Y:S01]  /*0520*/  LDG.E.64 R6, desc[UR4][R4.64] ;  /* 0x0000000404067981 */ /* 0x000ea2000c1e1b00 */
[----:B------:R-:W-:-:S04]  /*0530*/  LEA R3, R0, R3, 0x2 ;  /* 0x0000000300037211 */ /* 0x000fc800078e10ff */
[----:B------:R-:W-:Y:S01]  /*0540*/  ISETP.GE.AND P0, PT, R3, UR6, PT ;  /* 0x0000000603007c0c */ /* 0x000fe2000bf06270 */
[----:B--2---:R-:W-:-:S07]  /*0550*/  DFMA R6, R18, UR10, R6 ;  /* 0x0000000a12067c2b */ /* 0x004fce0008000006 */
[----:B------:R1:W-:Y:S05]  /*0560*/  STG.E.64 desc[UR4][R4.64], R6 ;  /* 0x0000000604007986 */ /* 0x0003ea000c101b04 */
[----:B------:R-:W-:Y:S05]  /*0570*/  @!P0 BRA `(.L_x_8) ;  /* 0xfffffffc008c8947 */ /* 0x000fea000383ffff */
[----:B------:R-:W-:Y:S05]  /*0580*/  EXIT ;  /* 0x000000000000794d */ /* 0x000fea0003800000 */
.L_x_9:
        /* <DEDUP_REMOVED lines=15> */
.L_x_11:


//--------------------- .nv.shared.reserved.0     --------------------------
	.section	.nv.shared.reserved.0,"aw",@nobits
	.weak		__nv_reservedSMEM_offset_0_alias
	.size		__nv_reservedSMEM_offset_0_alias, 0, 64
	.other		__nv_reservedSMEM_offset_0_alias,@"STO_CUDA_RESERVED_SHARED STV_DEFAULT"
__nv_reservedSMEM_offset_0_alias:
	.zero		0
	.zero		64


//--------------------- .nv.constant0._Z6saxpy_ifPfS_ --------------------------
	.section	.nv.constant0._Z6saxpy_ifPfS_,"a",@progbits
	.sectionflags	@""
	.align	4
.nv.constant0._Z6saxpy_ifPfS_:
	.zero		920


//--------------------- .nv.constant0._Z6daxpy_idPdS_ --------------------------
	.section	.nv.constant0._Z6daxpy_idPdS_,"a",@progbits
	.sectionflags	@""
	.align	4
.nv.constant0._Z6daxpy_idPdS_:
	.zero		928


//--------------------- SYMBOLS --------------------------

	.type		.nv.reservedSmem.offset0,@object
	.size		.nv.reservedSmem.offset0,0x4
